//
// Generated by NVIDIA NVVM Compiler
//
// Compiler Build ID: CL-36424714
// Cuda compilation tools, release 13.0, V13.0.88
// Based on NVVM 20.0.0
//

.version 9.0
.target sm_100
.address_size 64

	// .globl	_Z12vecAddKernelPKfS0_Pfi

.visible .entry _Z12vecAddKernelPKfS0_Pfi(
	.param .u64 .ptr .align 1 _Z12vecAddKernelPKfS0_Pfi_param_0,
	.param .u64 .ptr .align 1 _Z12vecAddKernelPKfS0_Pfi_param_1,
	.param .u64 .ptr .align 1 _Z12vecAddKernelPKfS0_Pfi_param_2,
	.param .u32 _Z12vecAddKernelPKfS0_Pfi_param_3
)
{
	.reg .pred 	%p<2>;
	.reg .b32 	%r<6>;
	.reg .b32 	%f<4>;
	.reg .b64 	%rd<11>;

	ld.param.u64 	%rd1, [_Z12vecAddKernelPKfS0_Pfi_param_0];
	ld.param.u64 	%rd2, [_Z12vecAddKernelPKfS0_Pfi_param_1];
	ld.param.u64 	%rd3, [_Z12vecAddKernelPKfS0_Pfi_param_2];
	ld.param.u32 	%r2, [_Z12vecAddKernelPKfS0_Pfi_param_3];
	mov.u32 	%r3, %ctaid.x;
	mov.u32 	%r4, %ntid.x;
	mov.u32 	%r5, %tid.x;
	mad.lo.s32 	%r1, %r3, %r4, %r5;
	setp.ge.s32 	%p1, %r1, %r2;
	@%p1 bra 	$L__BB0_2;
	cvta.to.global.u64 	%rd4, %rd1;
	cvta.to.global.u64 	%rd5, %rd2;
	cvta.to.global.u64 	%rd6, %rd3;
	mul.wide.s32 	%rd7, %r1, 4;
	add.s64 	%rd8, %rd4, %rd7;
	ld.global.f32 	%f1, [%rd8];
	add.s64 	%rd9, %rd5, %rd7;
	ld.global.f32 	%f2, [%rd9];
	add.f32 	%f3, %f1, %f2;
	add.s64 	%rd10, %rd6, %rd7;
	st.global.f32 	[%rd10], %f3;
$L__BB0_2:
	ret;

}


// ===== COMPILED SASS (sm_100) =====

	.target	sm_100

	.elftype	@"ET_EXEC"


//--------------------- .note.nv.tkinfo           --------------------------
	.section	.note.nv.tkinfo,"",@"SHT_NOTE"
	.sectionflags	@"SHF_NOTE_NV_TKINFO"
	.tkinfo
        /*0018*/ 	.word	0x00000002
        /*0030*/ 	.string	""
        /*0030*/ 	.string	"ptxas"
        /*0030*/ 	.string	"Cuda compilation tools, release 13.0, V13.0.88"
        /*0030*/ 	.string	"Build cuda_13.0.r13.0/compiler.36424714_0"
        /*0030*/ 	.string	"-arch sm_100 -m 64 "



//--------------------- .note.nv.cuinfo           --------------------------
	.section	.note.nv.cuinfo,"",@"SHT_NOTE"
	.sectionflags	@"SHF_NOTE_NV_CUINFO"
        /*0018*/ 	.short	0x0002
        /*001a*/ 	.short	0x0064
        /*001c*/ 	.short	0x0082
	.zero		2


//--------------------- .nv.info                  --------------------------
	.section	.nv.info,"",@"SHT_CUDA_INFO"
	.align	4


	//----- nvinfo : EIATTR_REGCOUNT
	.align		4
        /*0000*/ 	.byte	0x04, 0x2f
        /*0002*/ 	.short	(.L_1 - .L_0)
	.align		4
.L_0:
        /*0004*/ 	.word	index@(_Z12vecAddKernelPKfS0_Pfi)
        /*0008*/ 	.word	0x0000000c


	//----- nvinfo : EIATTR_FRAME_SIZE
	.align		4
.L_1:
        /*000c*/ 	.byte	0x04, 0x11
        /*000e*/ 	.short	(.L_3 - .L_2)
	.align		4
.L_2:
        /*0010*/ 	.word	index@(_Z12vecAddKernelPKfS0_Pfi)
        /*0014*/ 	.word	0x00000000


	//----- nvinfo : EIATTR_MIN_STACK_SIZE
	.align		4
.L_3:
        /*0018*/ 	.byte	0x04, 0x12
        /*001a*/ 	.short	(.L_5 - .L_4)
	.align		4
.L_4:
        /*001c*/ 	.word	index@(_Z12vecAddKernelPKfS0_Pfi)
        /*0020*/ 	.word	0x00000000
.L_5:


//--------------------- .nv.compat                --------------------------
	.section	.nv.compat,"",@"SHT_CUDA_COMPAT_INFO"
	.align	4
        /*0000*/ 	.byte	0x02, 0x09, 0x00, 0x00, 0x02, 0x02, 0x01, 0x00, 0x02, 0x05, 0x05, 0x00, 0x03, 0x07, 0x01, 0x01
        /*0010*/ 	.byte	0x02, 0x03, 0x00, 0x00, 0x02, 0x06, 0x01, 0x00, 0x04, 0x0b, 0x08, 0x00, 0x09, 0x00, 0x00, 0x00
        /*0020*/ 	.byte	0x00, 0x00, 0x00, 0x00


//--------------------- .nv.info._Z12vecAddKernelPKfS0_Pfi --------------------------
	.section	.nv.info._Z12vecAddKernelPKfS0_Pfi,"",@"SHT_CUDA_INFO"
	.sectionflags	@""
	.align	4


	//----- nvinfo : EIATTR_CUDA_API_VERSION
	.align		4
        /*0000*/ 	.byte	0x04, 0x37
        /*0002*/ 	.short	(.L_7 - .L_6)
.L_6:
        /*0004*/ 	.word	0x00000082


	//----- nvinfo : EIATTR_KPARAM_INFO
	.align		4
.L_7:
        /*0008*/ 	.byte	0x04, 0x17
        /*000a*/ 	.short	(.L_9 - .L_8)
.L_8:
        /*000c*/ 	.word	0x00000000
        /*0010*/ 	.short	0x0003
        /*0012*/ 	.short	0x0018
        /*0014*/ 	.byte	0x00, 0xf0, 0x11, 0x00


	//----- nvinfo : EIATTR_KPARAM_INFO
	.align		4
.L_9:
        /*0018*/ 	.byte	0x04, 0x17
        /*001a*/ 	.short	(.L_11 - .L_10)
.L_10:
        /*001c*/ 	.word	0x00000000
        /*0020*/ 	.short	0x0002
        /*0022*/ 	.short	0x0010
        /*0024*/ 	.byte	0x00, 0xf5, 0x21, 0x00


	//----- nvinfo : EIATTR_KPARAM_INFO
	.align		4
.L_11:
        /*0028*/ 	.byte	0x04, 0x17
        /*002a*/ 	.short	(.L_13 - .L_12)
.L_12:
        /*002c*/ 	.word	0x00000000
        /*0030*/ 	.short	0x0001
        /*0032*/ 	.short	0x0008
        /*0034*/ 	.byte	0x00, 0xf5, 0x21, 0x00


	//----- nvinfo : EIATTR_KPARAM_INFO
	.align		4
.L_13:
        /*0038*/ 	.byte	0x04, 0x17
        /*003a*/ 	.short	(.L_15 - .L_14)
.L_14:
        /*003c*/ 	.word	0x00000000
        /*0040*/ 	.short	0x0000
        /*0042*/ 	.short	0x0000
        /*0044*/ 	.byte	0x00, 0xf5, 0x21, 0x00


	//----- nvinfo : EIATTR_SPARSE_MMA_MASK
	.align		4
.L_15:
        /*0048*/ 	.byte	0x03, 0x50
        /*004a*/ 	.short	0x0000


	//----- nvinfo : EIATTR_MAXREG_COUNT
	.align		4
        /*004c*/ 	.byte	0x03, 0x1b
        /*004e*/ 	.short	0x00ff


	//----- nvinfo : EIATTR_MERCURY_ISA_VERSION
	.align		4
        /*0050*/ 	.byte	0x03, 0x5f
        /*0052*/ 	.short	0x0101


	//----- nvinfo : EIATTR_VRC_CTA_INIT_COUNT
	.align		4
        /*0054*/ 	.byte	0x02, 0x4a
	.zero		1
	.zero		1


	//----- nvinfo : EIATTR_EXIT_INSTR_OFFSETS
	.align		4
        /*0058*/ 	.byte	0x04, 0x1c
        /*005a*/ 	.short	(.L_17 - .L_16)


	//   ....[0]....
.L_16:
        /*005c*/ 	.word	0x00000070


	//   ....[1]....
        /*0060*/ 	.word	0x00000130


	//----- nvinfo : EIATTR_CBANK_PARAM_SIZE
	.align		4
.L_17:
        /*0064*/ 	.byte	0x03, 0x19
        /*0066*/ 	.short	0x001c


	//----- nvinfo : EIATTR_PARAM_CBANK
	.align		4
        /*0068*/ 	.byte	0x04, 0x0a
        /*006a*/ 	.short	(.L_19 - .L_18)
	.align		4
.L_18:
        /*006c*/ 	.word	index@(.nv.constant0._Z12vecAddKernelPKfS0_Pfi)
        /*0070*/ 	.short	0x0380
        /*0072*/ 	.short	0x001c


	//----- nvinfo : EIATTR_SW_WAR
	.align		4
.L_19:
        /*0074*/ 	.byte	0x04, 0x36
        /*0076*/ 	.short	(.L_21 - .L_20)
.L_20:
        /*0078*/ 	.word	0x00000008
.L_21:


//--------------------- .nv.callgraph             --------------------------
	.section	.nv.callgraph,"",@"SHT_CUDA_CALLGRAPH"
	.align	4
	.sectionentsize	8
	.align		4
        /*0000*/ 	.word	0x00000000
	.align		4
        /*0004*/ 	.word	0xffffffff
	.align		4
        /*0008*/ 	.word	0x00000000
	.align		4
        /*000c*/ 	.word	0xfffffffe
	.align		4
        /*0010*/ 	.word	0x00000000
	.align		4
        /*0014*/ 	.word	0xfffffffd
	.align		4
        /*0018*/ 	.word	0x00000000
	.align		4
        /*001c*/ 	.word	0xfffffffc


//--------------------- .text._Z12vecAddKernelPKfS0_Pfi --------------------------
	.section	.text._Z12vecAddKernelPKfS0_Pfi,"ax",@progbits
	.align	128
        .global         _Z12vecAddKernelPKfS0_Pfi
        .type           _Z12vecAddKernelPKfS0_Pfi,@function
        .size           _Z12vecAddKernelPKfS0_Pfi,(.L_x_1 - _Z12vecAddKernelPKfS0_Pfi)
        .other          _Z12vecAddKernelPKfS0_Pfi,@"STO_CUDA_ENTRY STV_DEFAULT"
_Z12vecAddKernelPKfS0_Pfi:
.text._Z12vecAddKernelPKfS0_Pfi:
[----:B------:R-:W-:Y:S01]  /*0000*/  LDC R1, c[0x0][0x37c] ;  /* 0x0000df00ff017b82 */ /* 0x000fe20000000800 */
[----:B------:R-:W0:Y:S07]  /*0010*/  S2R R0, SR_TID.X ;  /* 0x0000000000007919 */ /* 0x000e2e0000002100 */
[----:B------:R-:W0:Y:S01]  /*0020*/  S2UR UR4, SR_CTAID.X ;  /* 0x00000000000479c3 */ /* 0x000e220000002500 */
[----:B------:R-:W1:Y:S07]  /*0030*/  LDCU UR5, c[0x0][0x398] ;  /* 0x00007300ff0577ac */ /* 0x000e6e0008000800 */
[----:B------:R-:W0:Y:S02]  /*0040*/  LDC R9, c[0x0][0x360] ;  /* 0x0000d800ff097b82 */ /* 0x000e240000000800 */
[----:B0-----:R-:W-:-:S05]  /*0050*/  IMAD R9, R9, UR4, R0 ;  /* 0x0000000409097c24 */ /* 0x001fca000f8e0200 */
[----:B-1----:R-:W-:-:S13]  /*0060*/  ISETP.GE.AND P0, PT, R9, UR5, PT ;  /* 0x0000000509007c0c */ /* 0x002fda000bf06270 */
[----:B------:R-:W-:Y:S05]  /*0070*/  @P0 EXIT ;  /* 0x000000000000094d */ /* 0x000fea0003800000 */
[----:B------:R-:W0:Y:S01]  /*0080*/  LDC.64 R2, c[0x0][0x380] ;  /* 0x0000e000ff027b82 */ /* 0x000e220000000a00 */
[----:B------:R-:W1:Y:S07]  /*0090*/  LDCU.64 UR4, c[0x0][0x358] ;  /* 0x00006b00ff0477ac */ /* 0x000e6e0008000a00 */
[----:B------:R-:W2:Y:S08]  /*00a0*/  LDC.64 R4, c[0x0][0x388] ;  /* 0x0000e200ff047b82 */ /* 0x000eb00000000a00 */
[----:B------:R-:W3:Y:S01]  /*00b0*/  LDC.64 R6, c[0x0][0x390] ;  /* 0x0000e400ff067b82 */ /* 0x000ee20000000a00 */
[----:B0-----:R-:W-:-:S06]  /*00c0*/  IMAD.WIDE R2, R9, 0x4, R2 ;  /* 0x0000000409027825 */ /* 0x001fcc00078e0202 */
[----:B-1----:R-:W4:Y:S01]  /*00d0*/  LDG.E R2, desc[UR4][R2.64] ;  /* 0x0000000402027981 */ /* 0x002f22000c1e1900 */
[----:B--2---:R-:W-:-:S06]  /*00e0*/  IMAD.WIDE R4, R9, 0x4, R4 ;  /* 0x0000000409047825 */ /* 0x004fcc00078e0204 */
[----:B------:R-:W4:Y:S01]  /*00f0*/  LDG.E R5, desc[UR4][R4.64] ;  /* 0x0000000404057981 */ /* 0x000f22000c1e1900 */
[----:B---3--:R-:W-:-:S04]  /*0100*/  IMAD.WIDE R6, R9, 0x4, R6 ;  /* 0x0000000409067825 */ /* 0x008fc800078e0206 */
[----:B----4-:R-:W-:-:S05]  /*0110*/  FADD R9, R2, R5 ;  /* 0x0000000502097221 */ /* 0x010fca0000000000 */
[----:B------:R-:W-:Y:S01]  /*0120*/  STG.E desc[UR4][R6.64], R9 ;  /* 0x0000000906007986 */ /* 0x000fe2000c101904 */
[----:B------:R-:W-:Y:S05]  /*0130*/  EXIT ;  /* 0x000000000000794d */ /* 0x000fea0003800000 */
.L_x_0:
[----:B------:R-:W-:-:S00]  /*0140*/  BRA `(.L_x_0) ;  /* 0xfffffffc00fc7947 */ /* 0x000fc0000383ffff */
[----:B------:R-:W-:-:S00]  /*0150*/  NOP ;  /* 0x0000000000007918 */ /* 0x000fc00000000000 */
        /* <DEDUP_REMOVED lines=10> */
.L_x_1:


//--------------------- .nv.shared.reserved.0     --------------------------
	.section	.nv.shared.reserved.0,"aw",@nobits
	.weak		__nv_reservedSMEM_offset_0_alias
	.size		__nv_reservedSMEM_offset_0_alias, 0, 64
	.other		__nv_reservedSMEM_offset_0_alias,@"STO_CUDA_RESERVED_SHARED STV_DEFAULT"
__nv_reservedSMEM_offset_0_alias:
	.zero		0
	.zero		64


//--------------------- .nv.constant0._Z12vecAddKernelPKfS0_Pfi --------------------------
	.section	.nv.constant0._Z12vecAddKernelPKfS0_Pfi,"a",@progbits
	.sectionflags	@""
	.align	4
.nv.constant0._Z12vecAddKernelPKfS0_Pfi:
	.zero		924


//--------------------- SYMBOLS --------------------------

	.type		.nv.reservedSmem.offset0,@object
	.size		.nv.reservedSmem.offset0,0x4
